	.headerflags	@"EF_CUDA_TEXMODE_UNIFIED EF_CUDA_64BIT_ADDRESS EF_CUDA_ACCELERATORS EF_CUDA_SM90 EF_CUDA_VIRTUAL_SM(EF_CUDA_SM90)"
	.elftype	@"ET_EXEC"


//--------------------- .nv.info                  --------------------------
	.section	.nv.info,"",@"SHT_CUDA_INFO"
	.align	4


	//----- nvinfo : EIATTR_REGCOUNT
	.align		4
        /*0000*/ 	.byte	0x04, 0x2f
        /*0002*/ 	.short	(.L_1 - .L_0)
	.align		4
.L_0:
        /*0004*/ 	.word	index@(triton_poi_fused_convolution_6)
        /*0008*/ 	.word	0x0000001a


	//----- nvinfo : EIATTR_MIN_STACK_SIZE
	.align		4
.L_1:
        /*000c*/ 	.byte	0x04, 0x12
        /*000e*/ 	.short	(.L_3 - .L_2)
	.align		4
.L_2:
        /*0010*/ 	.word	index@(triton_poi_fused_convolution_6)
        /*0014*/ 	.word	0x00000000


	//----- nvinfo : EIATTR_FRAME_SIZE
	.align		4
.L_3:
        /*0018*/ 	.byte	0x04, 0x11
        /*001a*/ 	.short	(.L_5 - .L_4)
	.align		4
.L_4:
        /*001c*/ 	.word	index@(triton_poi_fused_convolution_6)
        /*0020*/ 	.word	0x00000000


	//----- nvinfo : EIATTR_MIN_STACK_SIZE
	.align		4
.L_5:
        /*0024*/ 	.byte	0x04, 0x12
        /*0026*/ 	.short	(.L_7 - .L_6)
	.align		4
.L_6:
        /*0028*/ 	.word	index@(triton_poi_fused_convolution_6)
        /*002c*/ 	.word	0x00000000
.L_7:


//--------------------- .nv.info.triton_poi_fused_convolution_6 --------------------------
	.section	.nv.info.triton_poi_fused_convolution_6,"",@"SHT_CUDA_INFO"
	.sectionflags	@""
	.align	4


	//----- nvinfo : EIATTR_CUDA_API_VERSION
	.align		4
        /*0000*/ 	.byte	0x04, 0x37
        /*0002*/ 	.short	(.L_9 - .L_8)
.L_8:
        /*0004*/ 	.word	0x0000007c


	//----- nvinfo : EIATTR_KPARAM_INFO
	.align		4
.L_9:
        /*0008*/ 	.byte	0x04, 0x17
        /*000a*/ 	.short	(.L_11 - .L_10)
.L_10:
        /*000c*/ 	.word	0x00000000
        /*0010*/ 	.short	0x0004
        /*0012*/ 	.short	0x001c
        /*0014*/ 	.byte	0x00, 0xf0, 0x11, 0x00


	//----- nvinfo : EIATTR_KPARAM_INFO
	.align		4
.L_11:
        /*0018*/ 	.byte	0x04, 0x17
        /*001a*/ 	.short	(.L_13 - .L_12)
.L_12:
        /*001c*/ 	.word	0x00000000
        /*0020*/ 	.short	0x0003
        /*0022*/ 	.short	0x0018
        /*0024*/ 	.byte	0x00, 0xf0, 0x11, 0x00


	//----- nvinfo : EIATTR_KPARAM_INFO
	.align		4
.L_13:
        /*0028*/ 	.byte	0x04, 0x17
        /*002a*/ 	.short	(.L_15 - .L_14)
.L_14:
        /*002c*/ 	.word	0x00000000
        /*0030*/ 	.short	0x0002
        /*0032*/ 	.short	0x0010
        /*0034*/ 	.byte	0x00, 0xf4, 0x21, 0x00


	//----- nvinfo : EIATTR_KPARAM_INFO
	.align		4
.L_15:
        /*0038*/ 	.byte	0x04, 0x17
        /*003a*/ 	.short	(.L_17 - .L_16)
.L_16:
        /*003c*/ 	.word	0x00000000
        /*0040*/ 	.short	0x0001
        /*0042*/ 	.short	0x0008
        /*0044*/ 	.byte	0x00, 0xf4, 0x21, 0x00


	//----- nvinfo : EIATTR_KPARAM_INFO
	.align		4
.L_17:
        /*0048*/ 	.byte	0x04, 0x17
        /*004a*/ 	.short	(.L_19 - .L_18)
.L_18:
        /*004c*/ 	.word	0x00000000
        /*0050*/ 	.short	0x0000
        /*0052*/ 	.short	0x0000
        /*0054*/ 	.byte	0x00, 0xf4, 0x21, 0x00


	//----- nvinfo : EIATTR_SPARSE_MMA_MASK
	.align		4
.L_19:
        /*0058*/ 	.byte	0x03, 0x50
        /*005a*/ 	.short	0x0000


	//----- nvinfo : EIATTR_MAXREG_COUNT
	.align		4
        /*005c*/ 	.byte	0x03, 0x1b
        /*005e*/ 	.short	0x00ff


	//----- nvinfo : EIATTR_EXIT_INSTR_OFFSETS
	.align		4
        /*0060*/ 	.byte	0x04, 0x1c
        /*0062*/ 	.short	(.L_21 - .L_20)


	//   ....[0]....
.L_20:
        /*0064*/ 	.word	0x000005d0


	//   ....[1]....
        /*0068*/ 	.word	0x000005f0


	//----- nvinfo : EIATTR_REQNTID
	.align		4
.L_21:
        /*006c*/ 	.byte	0x04, 0x10
        /*006e*/ 	.short	(.L_23 - .L_22)
.L_22:
        /*0070*/ 	.word	0x00000080
        /*0074*/ 	.word	0x00000001
        /*0078*/ 	.word	0x00000001


	//----- nvinfo : EIATTR_CBANK_PARAM_SIZE
	.align		4
.L_23:
        /*007c*/ 	.byte	0x03, 0x19
        /*007e*/ 	.short	0x0020


	//----- nvinfo : EIATTR_PARAM_CBANK
	.align		4
        /*0080*/ 	.byte	0x04, 0x0a
        /*0082*/ 	.short	(.L_25 - .L_24)
	.align		4
.L_24:
        /*0084*/ 	.word	index@(.nv.constant0.triton_poi_fused_convolution_6)
        /*0088*/ 	.short	0x0210
        /*008a*/ 	.short	0x0020


	//----- nvinfo : EIATTR_SW_WAR
	.align		4
.L_25:
        /*008c*/ 	.byte	0x04, 0x36
        /*008e*/ 	.short	(.L_27 - .L_26)
.L_26:
        /*0090*/ 	.word	0x00000008
.L_27:


//--------------------- .nv.callgraph             --------------------------
	.section	.nv.callgraph,"",@"SHT_CUDA_CALLGRAPH"
	.align	4
	.sectionentsize	8
	.align		4
        /*0000*/ 	.word	0x00000000
	.align		4
        /*0004*/ 	.word	0xffffffff
	.align		4
        /*0008*/ 	.word	0x00000000
	.align		4
        /*000c*/ 	.word	0xfffffffe
	.align		4
        /*0010*/ 	.word	0x00000000
	.align		4
        /*0014*/ 	.word	0xfffffffd
	.align		4
        /*0018*/ 	.word	0x00000000
	.align		4
        /*001c*/ 	.word	0xfffffffc


//--------------------- .text.triton_poi_fused_convolution_6 --------------------------
	.section	.text.triton_poi_fused_convolution_6,"ax",@progbits
	.sectionflags	@"SHF_BARRIERS=1"
	.align	128
        .global         triton_poi_fused_convolution_6
        .type           triton_poi_fused_convolution_6,@function
        .size           triton_poi_fused_convolution_6,(.L_x_1 - triton_poi_fused_convolution_6)
        .other          triton_poi_fused_convolution_6,@"STO_CUDA_ENTRY STV_DEFAULT"
triton_poi_fused_convolution_6:
.text.triton_poi_fused_convolution_6:
[----:B------:R-:W0:Y:S02]  /*0000*/  LDC R1, c[0x0][0x28] ;  /* 0x00000a00ff017b82 */ /* 0x000e240000000800 */
[----:B------:R-:W1:Y:S01]  /*0010*/  S2R R0, SR_TID.X ;  /* 0x0000000000007919 */ /* 0x000e620000002100 */
[----:B------:R-:W2:Y:S01]  /*0020*/  S2UR UR4, SR_CTAID.X ;  /* 0x00000000000479c3 */ /* 0x000ea20000002500 */
[----:B------:R-:W-:Y:S02]  /*0030*/  CS2R R8, SRZ ;  /* 0x0000000000087805 */ /* 0x000fe4000001ff00 */
[----:B------:R-:W-:Y:S01]  /*0040*/  CS2R R10, SRZ ;  /* 0x00000000000a7805 */ /* 0x000fe2000001ff00 */
[----:B------:R-:W3:Y:S01]  /*0050*/  S2R R2, SR_CTAID.Y ;  /* 0x0000000000027919 */ /* 0x000ee20000002600 */
[----:B------:R-:W-:Y:S01]  /*0060*/  CS2R R6, SRZ ;  /* 0x0000000000067805 */ /* 0x000fe2000001ff00 */
[----:B------:R-:W-:Y:S02]  /*0070*/  ULDC.64 UR8, c[0x0][0x208] ;  /* 0x0000820000087ab9 */ /* 0x000fe40000000a00 */
[----:B------:R-:W4:Y:S08]  /*0080*/  LDC.64 R16, c[0x0][0x210] ;  /* 0x00008400ff107b82 */ /* 0x000f300000000a00 */
[----:B------:R-:W5:Y:S01]  /*0090*/  S2UR UR6, SR_CgaCtaId ;  /* 0x00000000000679c3 */ /* 0x000f620000008800 */
[----:B--2---:R-:W-:-:S07]  /*00a0*/  USHF.L.U32 UR4, UR4, 0x2, URZ ;  /* 0x0000000204047899 */ /* 0x004fce000800063f */
[----:B------:R-:W2:Y:S01]  /*00b0*/  LDC.64 R12, c[0x0][0x218] ;  /* 0x00008600ff0c7b82 */ /* 0x000ea20000000a00 */
[----:B-1----:R-:W-:-:S04]  /*00c0*/  LOP3.LUT R19, R0, 0x7f, RZ, 0xc0, !PT ;  /* 0x0000007f00137812 */ /* 0x002fc800078ec0ff */
[----:B---3--:R-:W-:-:S04]  /*00d0*/  PRMT R4, R19, 0x6540, R2 ;  /* 0x0000654013047816 */ /* 0x008fc80000000002 */
[C---:B------:R-:W-:Y:S02]  /*00e0*/  LOP3.LUT R5, R4.reuse, 0x80, RZ, 0xfc, !PT ;  /* 0x0000008004057812 */ /* 0x040fe400078efcff */
[C---:B------:R-:W-:Y:S02]  /*00f0*/  ISETP.GE.AND P0, PT, R4.reuse, 0x100, PT ;  /* 0x000001000400780c */ /* 0x040fe40003f06270 */
[C---:B------:R-:W-:Y:S02]  /*0100*/  ISETP.GE.AND P1, PT, R5.reuse, 0x100, PT ;  /* 0x000001000500780c */ /* 0x040fe40003f26270 */
[----:B------:R-:W-:Y:S02]  /*0110*/  LEA R15, R4, UR4, 0xc ;  /* 0x00000004040f7c11 */ /* 0x000fe4000f8e60ff */
[----:B------:R-:W-:Y:S02]  /*0120*/  LEA R3, R5, UR4, 0xc ;  /* 0x0000000405037c11 */ /* 0x000fe4000f8e60ff */
[----:B------:R-:W-:Y:S01]  /*0130*/  CS2R R4, SRZ ;  /* 0x0000000000047805 */ /* 0x000fe2000001ff00 */
[----:B----4-:R-:W-:-:S04]  /*0140*/  IMAD.WIDE R14, R15, 0x4, R16 ;  /* 0x000000040f0e7825 */ /* 0x010fc800078e0210 */
[----:B------:R-:W-:Y:S01]  /*0150*/  IMAD.WIDE R16, R3, 0x4, R16 ;  /* 0x0000000403107825 */ /* 0x000fe200078e0210 */
[----:B------:R-:W3:Y:S04]  /*0160*/  @!P0 LDG.E.EL.128 R8, desc[UR8][R14.64] ;  /* 0x000000080e088981 */ /* 0x000ee8000c2e1d00 */
[----:B------:R1:W4:Y:S01]  /*0170*/  @!P1 LDG.E.EL.128 R4, desc[UR8][R16.64] ;  /* 0x0000000810049981 */ /* 0x000322000c2e1d00 */
[----:B------:R-:W-:Y:S01]  /*0180*/  UMOV UR5, 0x400 ;  /* 0x0000040000057882 */ /* 0x000fe20000000000 */
[----:B------:R-:W-:Y:S01]  /*0190*/  IMAD.SHL.U32 R3, R0, 0x2, RZ ;  /* 0x0000000200037824 */ /* 0x000fe200078e00ff */
[----:B-----5:R-:W-:Y:S01]  /*01a0*/  UPRMT UR5, UR6, 0x654, UR5 ;  /* 0x0000065406057896 */ /* 0x020fe20008000005 */
[----:B------:R-:W-:-:S03]  /*01b0*/  SHF.R.S32.HI R21, RZ, 0x17, R2 ;  /* 0x00000017ff157819 */ /* 0x000fc60000011402 */
[----:B------:R-:W-:Y:S02]  /*01c0*/  LOP3.LUT R3, R3, 0xfe, RZ, 0xc0, !PT ;  /* 0x000000fe03037812 */ /* 0x000fe400078ec0ff */
[----:B------:R-:W-:Y:S02]  /*01d0*/  LEA R19, R19, UR5, 0x2 ;  /* 0x0000000513137c11 */ /* 0x000fe4000f8e10ff */
[----:B-1----:R-:W-:Y:S02]  /*01e0*/  CS2R R16, SRZ ;  /* 0x0000000000107805 */ /* 0x002fe4000001ff00 */
[----:B------:R-:W-:Y:S02]  /*01f0*/  SGXT R21, R21, 0x1 ;  /* 0x000000011515781a */ /* 0x000fe40000000200 */
[----:B------:R-:W-:-:S04]  /*0200*/  PRMT R18, R3, 0x6540, R2 ;  /* 0x0000654003127816 */ /* 0x000fc80000000002 */
[----:B------:R-:W-:Y:S02]  /*0210*/  LEA.HI R21, R21, R18, RZ, 0x6 ;  /* 0x0000001215157211 */ /* 0x000fe400078f30ff */
[----:B------:R-:W-:Y:S02]  /*0220*/  ISETP.GE.AND P0, PT, R18, 0x100, PT ;  /* 0x000001001200780c */ /* 0x000fe40003f06270 */
[----:B------:R-:W-:-:S05]  /*0230*/  LOP3.LUT R21, R21, 0xffffffc0, RZ, 0xc0, !PT ;  /* 0xffffffc015157812 */ /* 0x000fca00078ec0ff */
[----:B------:R-:W-:-:S04]  /*0240*/  IMAD.IADD R21, R18, 0x1, -R21 ;  /* 0x0000000112157824 */ /* 0x000fc800078e0a15 */
[----:B--2---:R-:W-:Y:S01]  /*0250*/  IMAD.WIDE R12, R21, 0x4, R12 ;  /* 0x00000004150c7825 */ /* 0x004fe200078e020c */
[----:B---3--:R1:W-:Y:S04]  /*0260*/  STS [R19], R8 ;  /* 0x0000000813007388 */ /* 0x0083e80000000800 */
[----:B------:R-:W-:Y:S04]  /*0270*/  STS [R19+0x410], R9 ;  /* 0x0004100913007388 */ /* 0x000fe80000000800 */
[----:B------:R-:W-:Y:S04]  /*0280*/  STS [R19+0x820], R10 ;  /* 0x0008200a13007388 */ /* 0x000fe80000000800 */
[----:B------:R-:W-:Y:S04]  /*0290*/  STS [R19+0xc30], R11 ;  /* 0x000c300b13007388 */ /* 0x000fe80000000800 */
[----:B----4-:R2:W-:Y:S04]  /*02a0*/  STS [R19+0x200], R4 ;  /* 0x0002000413007388 */ /* 0x0105e80000000800 */
[----:B------:R-:W-:Y:S04]  /*02b0*/  STS [R19+0x610], R5 ;  /* 0x0006100513007388 */ /* 0x000fe80000000800 */
[----:B------:R-:W-:Y:S04]  /*02c0*/  STS [R19+0xa20], R6 ;  /* 0x000a200613007388 */ /* 0x000fe80000000800 */
[----:B------:R3:W-:Y:S01]  /*02d0*/  STS [R19+0xe30], R7 ;  /* 0x000e300713007388 */ /* 0x0007e20000000800 */
[----:B------:R-:W-:Y:S06]  /*02e0*/  BAR.SYNC.DEFER_BLOCKING 0x0 ;  /* 0x0000000000007b1d */ /* 0x000fec0000010000 */
[----:B------:R4:W5:Y:S01]  /*02f0*/  @!P0 LDG.E.EL.64 R16, desc[UR8][R12.64] ;  /* 0x000000080c108981 */ /* 0x000962000c2e1b00 */
[----:B-1----:R-:W-:Y:S01]  /*0300*/  IMAD.SHL.U32 R8, R0, 0x4, RZ ;  /* 0x0000000400087824 */ /* 0x002fe200078e00ff */
[----:B--2---:R-:W-:-:S02]  /*0310*/  SHF.R.U32.HI R4, RZ, 0x2, R0 ;  /* 0x00000002ff047819 */ /* 0x004fc40000011600 */
[----:B------:R-:W-:Y:S02]  /*0320*/  LEA R20, R3, UR5, 0x2 ;  /* 0x0000000503147c11 */ /* 0x000fe4000f8e10ff */
[----:B------:R-:W-:Y:S02]  /*0330*/  LOP3.LUT R9, R8, 0x1fc, RZ, 0xc0, !PT ;  /* 0x000001fc08097812 */ /* 0x000fe400078ec0ff */
[----:B------:R-:W-:Y:S02]  /*0340*/  LOP3.LUT R4, R4, 0x10, RZ, 0xc0, !PT ;  /* 0x0000001004047812 */ /* 0x000fe400078ec0ff */
[----:B------:R-:W-:Y:S02]  /*0350*/  LOP3.LUT R10, R9, 0x200, RZ, 0xfc, !PT ;  /* 0x00000200090a7812 */ /* 0x000fe400078efcff */
[----:B---3--:R-:W-:Y:S01]  /*0360*/  LOP3.LUT R19, R8, 0xfc, RZ, 0xc0, !PT ;  /* 0x000000fc08137812 */ /* 0x008fe200078ec0ff */
[----:B------:R-:W-:Y:S01]  /*0370*/  VIADD R4, R4, UR5 ;  /* 0x0000000504047c36 */ /* 0x000fe20008000000 */
[----:B------:R-:W-:-:S02]  /*0380*/  SHF.R.U32.HI R10, RZ, 0x4, R10 ;  /* 0x00000004ff0a7819 */ /* 0x000fc4000001160a */
[----:B----4-:R-:W-:Y:S01]  /*0390*/  LEA R12, R19, UR5, 0x2 ;  /* 0x00000005130c7c11 */ /* 0x010fe2000f8e10ff */
[----:B------:R-:W-:Y:S01]  /*03a0*/  IMAD R4, R9, 0x4, R4 ;  /* 0x0000000409047824 */ /* 0x000fe200078e0204 */
[----:B------:R-:W-:Y:S02]  /*03b0*/  LOP3.LUT R10, R10, 0x30, RZ, 0xc0, !PT ;  /* 0x000000300a0a7812 */ /* 0x000fe400078ec0ff */
[----:B------:R-:W-:Y:S02]  /*03c0*/  PRMT R19, R19, 0x6540, R2 ;  /* 0x0000654013137816 */ /* 0x000fe40000000002 */
[----:B------:R-:W-:Y:S01]  /*03d0*/  SHF.R.U32.HI R0, RZ, 0x6, R0 ;  /* 0x00000006ff007819 */ /* 0x000fe20000011600 */
[----:B------:R-:W-:Y:S01]  /*03e0*/  VIADD R10, R10, UR5 ;  /* 0x000000050a0a7c36 */ /* 0x000fe20008000000 */
[----:B------:R-:W-:Y:S01]  /*03f0*/  LDS.128 R4, [R4] ;  /* 0x0000000004047984 */ /* 0x000fe20000000c00 */
[----:B------:R-:W-:Y:S02]  /*0400*/  SHF.R.S32.HI R2, RZ, 0x1f, R19 ;  /* 0x0000001fff027819 */ /* 0x000fe40000011413 */
[----:B------:R-:W-:Y:S01]  /*0410*/  IMAD R10, R9, 0x4, R10 ;  /* 0x00000004090a7824 */ /* 0x000fe200078e020a */
[----:B------:R-:W-:-:S02]  /*0420*/  SGXT.U32 R0, R0, 0x1 ;  /* 0x000000010000781a */ /* 0x000fc40000000000 */
[----:B------:R-:W-:Y:S02]  /*0430*/  LEA.HI R18, R2, R19, RZ, 0x6 ;  /* 0x0000001302127211 */ /* 0x000fe400078f30ff */
[----:B------:R-:W1:Y:S01]  /*0440*/  LDC.64 R2, c[0x0][0x220] ;  /* 0x00008800ff027b82 */ /* 0x000e620000000a00 */
[----:B------:R-:W-:Y:S01]  /*0450*/  LDS.128 R8, [R10+0x800] ;  /* 0x000800000a087984 */ /* 0x000fe20000000c00 */
[----:B------:R-:W-:Y:S01]  /*0460*/  LOP3.LUT R0, R0, UR4, RZ, 0xfc, !PT ;  /* 0x0000000400007c12 */ /* 0x000fe2000f8efcff */
[C---:B------:R-:W-:Y:S01]  /*0470*/  IMAD.SHL.U32 R21, R18.reuse, 0x1000, RZ ;  /* 0x0000100012157824 */ /* 0x040fe200078e00ff */
[----:B------:R-:W-:-:S04]  /*0480*/  LOP3.LUT R18, R18, 0xffffffc0, RZ, 0xc0, !PT ;  /* 0xffffffc012127812 */ /* 0x000fc800078ec0ff */
[----:B------:R-:W-:Y:S01]  /*0490*/  BAR.SYNC.DEFER_BLOCKING 0x0 ;  /* 0x0000000000007b1d */ /* 0x000fe20000010000 */
[----:B------:R-:W-:Y:S02]  /*04a0*/  ISETP.GE.AND P0, PT, R19, 0x100, PT ;  /* 0x000001001300780c */ /* 0x000fe40003f06270 */
[----:B------:R-:W-:-:S04]  /*04b0*/  LOP3.LUT R21, R21, 0xfffc0000, RZ, 0xc0, !PT ;  /* 0xfffc000015157812 */ /* 0x000fc800078ec0ff */
[----:B------:R-:W-:-:S05]  /*04c0*/  IADD3 R21, R21, R19, -R18 ;  /* 0x0000001315157210 */ /* 0x000fca0007ffe812 */
[----:B------:R-:W-:-:S04]  /*04d0*/  IMAD R21, R0, 0x40, R21 ;  /* 0x0000004000157824 */ /* 0x000fc800078e0215 */
[C---:B------:R-:W-:Y:S01]  /*04e0*/  VIADD R23, R21.reuse, 0x80 ;  /* 0x0000008015177836 */ /* 0x040fe20000000000 */
[----:B-----5:R1:W-:Y:S01]  /*04f0*/  STS.64 [R20], R16 ;  /* 0x0000001014007388 */ /* 0x0203e20000000a00 */
[----:B------:R-:W-:Y:S01]  /*0500*/  BAR.SYNC.DEFER_BLOCKING 0x0 ;  /* 0x0000000000007b1d */ /* 0x000fe20000010000 */
[----:B-1----:R-:W-:-:S04]  /*0510*/  IMAD.WIDE R16, R21, 0x4, R2 ;  /* 0x0000000415107825 */ /* 0x002fc800078e0202 */
[----:B------:R-:W-:Y:S01]  /*0520*/  IMAD.WIDE R2, R23, 0x4, R2 ;  /* 0x0000000417027825 */ /* 0x000fe200078e0202 */
[----:B------:R-:W1:Y:S03]  /*0530*/  LDS.128 R12, [R12] ;  /* 0x000000000c0c7984 */ /* 0x000e660000000c00 */
[----:B-1----:R-:W-:Y:S01]  /*0540*/  FADD R4, R4, R12 ;  /* 0x0000000c04047221 */ /* 0x002fe20000000000 */
[----:B------:R-:W-:Y:S01]  /*0550*/  FADD R5, R5, R13 ;  /* 0x0000000d05057221 */ /* 0x000fe20000000000 */
[----:B------:R-:W-:Y:S01]  /*0560*/  FADD R6, R6, R14 ;  /* 0x0000000e06067221 */ /* 0x000fe20000000000 */
[----:B------:R-:W-:Y:S01]  /*0570*/  FADD R7, R7, R15 ;  /* 0x0000000f07077221 */ /* 0x000fe20000000000 */
[----:B------:R-:W-:Y:S01]  /*0580*/  FADD R8, R8, R12 ;  /* 0x0000000c08087221 */ /* 0x000fe20000000000 */
[----:B------:R-:W-:Y:S01]  /*0590*/  FADD R9, R9, R13 ;  /* 0x0000000d09097221 */ /* 0x000fe20000000000 */
[----:B------:R-:W-:Y:S01]  /*05a0*/  FADD R10, R10, R14 ;  /* 0x0000000e0a0a7221 */ /* 0x000fe20000000000 */
[----:B------:R-:W-:Y:S01]  /*05b0*/  FADD R11, R11, R15 ;  /* 0x0000000f0b0b7221 */ /* 0x000fe20000000000 */
[----:B------:R1:W-:Y:S01]  /*05c0*/  @!P0 STG.E.128 desc[UR8][R16.64], R4 ;  /* 0x0000000410008986 */ /* 0x0003e2000c101d08 */
[----:B------:R-:W-:Y:S05]  /*05d0*/  @P0 EXIT ;  /* 0x000000000000094d */ /* 0x000fea0003800000 */
[----:B------:R-:W-:Y:S01]  /*05e0*/  STG.E.128 desc[UR8][R2.64], R8 ;  /* 0x0000000802007986 */ /* 0x000fe2000c101d08 */
[----:B------:R-:W-:Y:S05]  /*05f0*/  EXIT ;  /* 0x000000000000794d */ /* 0x000fea0003800000 */
.L_x_0:
[----:B------:R-:W-:-:S00]  /*0600*/  BRA `(.L_x_0) ;  /* 0xfffffffc00fc7947 */ /* 0x000fc0000383ffff */
[----:B------:R-:W-:-:S00]  /*0610*/  NOP ;  /* 0x0000000000007918 */ /* 0x000fc00000000000 */
        /* <DEDUP_REMOVED lines=14> */
.L_x_1:


//--------------------- .nv.shared.triton_poi_fused_convolution_6 --------------------------
	.section	.nv.shared.triton_poi_fused_convolution_6,"aw",@nobits
	.sectionflags	@""
	.align	16
	.zero		1024


//--------------------- .nv.constant0.triton_poi_fused_convolution_6 --------------------------
	.section	.nv.constant0.triton_poi_fused_convolution_6,"a",@progbits
	.sectionflags	@""
	.align	4
.nv.constant0.triton_poi_fused_convolution_6:
	.zero		560
